	.headerflags	@"EF_CUDA_TEXMODE_UNIFIED EF_CUDA_64BIT_ADDRESS EF_CUDA_ACCELERATORS EF_CUDA_SM90 EF_CUDA_VIRTUAL_SM(EF_CUDA_SM90)"
	.elftype	@"ET_EXEC"


//--------------------- .nv.info                  --------------------------
	.section	.nv.info,"",@"SHT_CUDA_INFO"
	.align	4


	//----- nvinfo : EIATTR_REGCOUNT
	.align		4
        /*0000*/ 	.byte	0x04, 0x2f
        /*0002*/ 	.short	(.L_1 - .L_0)
	.align		4
.L_0:
        /*0004*/ 	.word	index@(triton_poi_fused_convolution_19)
        /*0008*/ 	.word	0x00000018


	//----- nvinfo : EIATTR_MIN_STACK_SIZE
	.align		4
.L_1:
        /*000c*/ 	.byte	0x04, 0x12
        /*000e*/ 	.short	(.L_3 - .L_2)
	.align		4
.L_2:
        /*0010*/ 	.word	index@(triton_poi_fused_convolution_19)
        /*0014*/ 	.word	0x00000000


	//----- nvinfo : EIATTR_FRAME_SIZE
	.align		4
.L_3:
        /*0018*/ 	.byte	0x04, 0x11
        /*001a*/ 	.short	(.L_5 - .L_4)
	.align		4
.L_4:
        /*001c*/ 	.word	index@(triton_poi_fused_convolution_19)
        /*0020*/ 	.word	0x00000000


	//----- nvinfo : EIATTR_MIN_STACK_SIZE
	.align		4
.L_5:
        /*0024*/ 	.byte	0x04, 0x12
        /*0026*/ 	.short	(.L_7 - .L_6)
	.align		4
.L_6:
        /*0028*/ 	.word	index@(triton_poi_fused_convolution_19)
        /*002c*/ 	.word	0x00000000
.L_7:


//--------------------- .nv.info.triton_poi_fused_convolution_19 --------------------------
	.section	.nv.info.triton_poi_fused_convolution_19,"",@"SHT_CUDA_INFO"
	.sectionflags	@""
	.align	4


	//----- nvinfo : EIATTR_CUDA_API_VERSION
	.align		4
        /*0000*/ 	.byte	0x04, 0x37
        /*0002*/ 	.short	(.L_9 - .L_8)
.L_8:
        /*0004*/ 	.word	0x0000007c


	//----- nvinfo : EIATTR_KPARAM_INFO
	.align		4
.L_9:
        /*0008*/ 	.byte	0x04, 0x17
        /*000a*/ 	.short	(.L_11 - .L_10)
.L_10:
        /*000c*/ 	.word	0x00000000
        /*0010*/ 	.short	0x0004
        /*0012*/ 	.short	0x001c
        /*0014*/ 	.byte	0x00, 0xf0, 0x11, 0x00


	//----- nvinfo : EIATTR_KPARAM_INFO
	.align		4
.L_11:
        /*0018*/ 	.byte	0x04, 0x17
        /*001a*/ 	.short	(.L_13 - .L_12)
.L_12:
        /*001c*/ 	.word	0x00000000
        /*0020*/ 	.short	0x0003
        /*0022*/ 	.short	0x0018
        /*0024*/ 	.byte	0x00, 0xf0, 0x11, 0x00


	//----- nvinfo : EIATTR_KPARAM_INFO
	.align		4
.L_13:
        /*0028*/ 	.byte	0x04, 0x17
        /*002a*/ 	.short	(.L_15 - .L_14)
.L_14:
        /*002c*/ 	.word	0x00000000
        /*0030*/ 	.short	0x0002
        /*0032*/ 	.short	0x0010
        /*0034*/ 	.byte	0x00, 0xf4, 0x21, 0x00


	//----- nvinfo : EIATTR_KPARAM_INFO
	.align		4
.L_15:
        /*0038*/ 	.byte	0x04, 0x17
        /*003a*/ 	.short	(.L_17 - .L_16)
.L_16:
        /*003c*/ 	.word	0x00000000
        /*0040*/ 	.short	0x0001
        /*0042*/ 	.short	0x0008
        /*0044*/ 	.byte	0x00, 0xf4, 0x21, 0x00


	//----- nvinfo : EIATTR_KPARAM_INFO
	.align		4
.L_17:
        /*0048*/ 	.byte	0x04, 0x17
        /*004a*/ 	.short	(.L_19 - .L_18)
.L_18:
        /*004c*/ 	.word	0x00000000
        /*0050*/ 	.short	0x0000
        /*0052*/ 	.short	0x0000
        /*0054*/ 	.byte	0x00, 0xf4, 0x21, 0x00


	//----- nvinfo : EIATTR_SPARSE_MMA_MASK
	.align		4
.L_19:
        /*0058*/ 	.byte	0x03, 0x50
        /*005a*/ 	.short	0x0000


	//----- nvinfo : EIATTR_MAXREG_COUNT
	.align		4
        /*005c*/ 	.byte	0x03, 0x1b
        /*005e*/ 	.short	0x00ff


	//----- nvinfo : EIATTR_EXIT_INSTR_OFFSETS
	.align		4
        /*0060*/ 	.byte	0x04, 0x1c
        /*0062*/ 	.short	(.L_21 - .L_20)


	//   ....[0]....
.L_20:
        /*0064*/ 	.word	0x000004a0


	//   ....[1]....
        /*0068*/ 	.word	0x000004c0


	//----- nvinfo : EIATTR_REQNTID
	.align		4
.L_21:
        /*006c*/ 	.byte	0x04, 0x10
        /*006e*/ 	.short	(.L_23 - .L_22)
.L_22:
        /*0070*/ 	.word	0x00000080
        /*0074*/ 	.word	0x00000001
        /*0078*/ 	.word	0x00000001


	//----- nvinfo : EIATTR_CBANK_PARAM_SIZE
	.align		4
.L_23:
        /*007c*/ 	.byte	0x03, 0x19
        /*007e*/ 	.short	0x0020


	//----- nvinfo : EIATTR_PARAM_CBANK
	.align		4
        /*0080*/ 	.byte	0x04, 0x0a
        /*0082*/ 	.short	(.L_25 - .L_24)
	.align		4
.L_24:
        /*0084*/ 	.word	index@(.nv.constant0.triton_poi_fused_convolution_19)
        /*0088*/ 	.short	0x0210
        /*008a*/ 	.short	0x0020


	//----- nvinfo : EIATTR_SW_WAR
	.align		4
.L_25:
        /*008c*/ 	.byte	0x04, 0x36
        /*008e*/ 	.short	(.L_27 - .L_26)
.L_26:
        /*0090*/ 	.word	0x00000008
.L_27:


//--------------------- .nv.callgraph             --------------------------
	.section	.nv.callgraph,"",@"SHT_CUDA_CALLGRAPH"
	.align	4
	.sectionentsize	8
	.align		4
        /*0000*/ 	.word	0x00000000
	.align		4
        /*0004*/ 	.word	0xffffffff
	.align		4
        /*0008*/ 	.word	0x00000000
	.align		4
        /*000c*/ 	.word	0xfffffffe
	.align		4
        /*0010*/ 	.word	0x00000000
	.align		4
        /*0014*/ 	.word	0xfffffffd
	.align		4
        /*0018*/ 	.word	0x00000000
	.align		4
        /*001c*/ 	.word	0xfffffffc


//--------------------- .text.triton_poi_fused_convolution_19 --------------------------
	.section	.text.triton_poi_fused_convolution_19,"ax",@progbits
	.sectionflags	@"SHF_BARRIERS=1"
	.align	128
        .global         triton_poi_fused_convolution_19
        .type           triton_poi_fused_convolution_19,@function
        .size           triton_poi_fused_convolution_19,(.L_x_1 - triton_poi_fused_convolution_19)
        .other          triton_poi_fused_convolution_19,@"STO_CUDA_ENTRY STV_DEFAULT"
triton_poi_fused_convolution_19:
.text.triton_poi_fused_convolution_19:
[----:B------:R-:W0:Y:S02]  /*0000*/  LDC R1, c[0x0][0x28] ;  /* 0x00000a00ff017b82 */ /* 0x000e240000000800 */
[----:B------:R-:W1:Y:S01]  /*0010*/  S2R R12, SR_TID.X ;  /* 0x00000000000c7919 */ /* 0x000e620000002100 */
[----:B------:R-:W2:Y:S01]  /*0020*/  LDC.64 R2, c[0x0][0x210] ;  /* 0x00008400ff027b82 */ /* 0x000ea20000000a00 */
[----:B------:R-:W-:Y:S01]  /*0030*/  CS2R R10, SRZ ;  /* 0x00000000000a7805 */ /* 0x000fe2000001ff00 */
[----:B------:R-:W-:Y:S01]  /*0040*/  ULDC.64 UR6, c[0x0][0x208] ;  /* 0x0000820000067ab9 */ /* 0x000fe20000000a00 */
[----:B------:R-:W3:Y:S01]  /*0050*/  S2R R13, SR_CTAID.Y ;  /* 0x00000000000d7919 */ /* 0x000ee20000002600 */
[----:B------:R-:W4:Y:S01]  /*0060*/  S2R R6, SR_CTAID.X ;  /* 0x0000000000067919 */ /* 0x000f220000002500 */
[----:B-1----:R-:W-:Y:S01]  /*0070*/  SHF.R.U32.HI R4, RZ, 0x2, R12 ;  /* 0x00000002ff047819 */ /* 0x002fe2000001160c */
[----:B------:R-:W-:Y:S02]  /*0080*/  IMAD.SHL.U32 R14, R12, 0x4, RZ ;  /* 0x000000040c0e7824 */ /* 0x000fe400078e00ff */
[----:B---3--:R-:W-:Y:S01]  /*0090*/  IMAD.SHL.U32 R13, R13, 0x20, RZ ;  /* 0x000000200d0d7824 */ /* 0x008fe200078e00ff */
[----:B------:R-:W-:-:S04]  /*00a0*/  SGXT.U32 R4, R4, 0x5 ;  /* 0x000000050404781a */ /* 0x000fc80000000000 */
[----:B------:R-:W-:-:S04]  /*00b0*/  LOP3.LUT R5, R13, R4, RZ, 0xfc, !PT ;  /* 0x000000040d057212 */ /* 0x000fc800078efcff */
[----:B------:R-:W-:-:S04]  /*00c0*/  SHF.R.S32.HI R0, RZ, 0x1f, R5 ;  /* 0x0000001fff007819 */ /* 0x000fc80000011405 */
[----:B------:R-:W-:Y:S01]  /*00d0*/  LEA.HI R7, R0, R5, RZ, 0x3 ;  /* 0x0000000500077211 */ /* 0x000fe200078f18ff */
[----:B----4-:R-:W-:-:S03]  /*00e0*/  IMAD.SHL.U32 R0, R6, 0x10, RZ ;  /* 0x0000001006007824 */ /* 0x010fc600078e00ff */
[C---:B------:R-:W-:Y:S01]  /*00f0*/  LOP3.LUT R8, R7.reuse, 0x3fffff8, RZ, 0xc0, !PT ;  /* 0x03fffff807087812 */ /* 0x040fe200078ec0ff */
[----:B------:R-:W-:Y:S01]  /*0100*/  IMAD.SHL.U32 R7, R7, 0x80, RZ ;  /* 0x0000008007077824 */ /* 0x000fe200078e00ff */
[----:B------:R-:W-:-:S03]  /*0110*/  LOP3.LUT R6, R0, 0xc, R14, 0xf8, !PT ;  /* 0x0000000c00067812 */ /* 0x000fc600078ef80e */
[----:B------:R-:W-:Y:S01]  /*0120*/  IMAD.IADD R9, R5, 0x1, -R8 ;  /* 0x0000000105097824 */ /* 0x000fe200078e0a08 */
[----:B------:R-:W-:-:S03]  /*0130*/  ISETP.GE.AND P0, PT, R6, 0x40, PT ;  /* 0x000000400600780c */ /* 0x000fc60003f06270 */
[----:B------:R-:W-:Y:S01]  /*0140*/  IMAD R9, R9, 0x40, R6 ;  /* 0x0000004009097824 */ /* 0x000fe200078e0206 */
[----:B------:R-:W-:Y:S02]  /*0150*/  LOP3.LUT R6, R7, 0xfffffc00, RZ, 0xc0, !PT ;  /* 0xfffffc0007067812 */ /* 0x000fe400078ec0ff */
[----:B------:R-:W-:Y:S02]  /*0160*/  ISETP.LT.AND P0, PT, R5, 0x20, !P0 ;  /* 0x000000200500780c */ /* 0x000fe40004701270 */
[----:B------:R-:W-:-:S05]  /*0170*/  IADD3 R9, R9, 0x200, R6 ;  /* 0x0000020009097810 */ /* 0x000fca0007ffe006 */
[----:B--2---:R-:W-:Y:S01]  /*0180*/  IMAD.WIDE R2, R9, 0x4, R2 ;  /* 0x0000000409027825 */ /* 0x004fe200078e0202 */
[----:B------:R-:W-:-:S06]  /*0190*/  CS2R R8, SRZ ;  /* 0x0000000000087805 */ /* 0x000fcc000001ff00 */
[----:B------:R1:W2:Y:S01]  /*01a0*/  @P0 LDG.E.EL.128 R8, desc[UR6][R2.64] ;  /* 0x0000000602080981 */ /* 0x0002a2000c2e1d00 */
[----:B------:R-:W3:Y:S01]  /*01b0*/  S2UR UR5, SR_CgaCtaId ;  /* 0x00000000000579c3 */ /* 0x000ee20000008800 */
[C---:B------:R-:W-:Y:S01]  /*01c0*/  IMAD.SHL.U32 R5, R12.reuse, 0x80, RZ ;  /* 0x000000800c057824 */ /* 0x040fe200078e00ff */
[----:B------:R-:W-:Y:S01]  /*01d0*/  UMOV UR4, 0x400 ;  /* 0x0000040000047882 */ /* 0x000fe20000000000 */
[C---:B------:R-:W-:Y:S01]  /*01e0*/  IMAD.SHL.U32 R6, R12.reuse, 0x2, RZ ;  /* 0x000000020c067824 */ /* 0x040fe200078e00ff */
[----:B------:R-:W-:Y:S01]  /*01f0*/  LOP3.LUT R14, R13, 0x1c, R14, 0xf8, !PT ;  /* 0x0000001c0d0e7812 */ /* 0x000fe200078ef80e */
[----:B------:R-:W-:Y:S01]  /*0200*/  IMAD.SHL.U32 R7, R12, 0x10, RZ ;  /* 0x000000100c077824 */ /* 0x000fe200078e00ff */
[----:B------:R-:W-:Y:S02]  /*0210*/  LOP3.LUT R5, R5, 0x180, RZ, 0xc0, !PT ;  /* 0x0000018005057812 */ /* 0x000fe400078ec0ff */
[----:B------:R-:W-:Y:S02]  /*0220*/  LOP3.LUT R20, R6, 0xf0, RZ, 0xc0, !PT ;  /* 0x000000f006147812 */ /* 0x000fe400078ec0ff */
[----:B-1----:R-:W-:-:S02]  /*0230*/  LOP3.LUT R2, R5, 0x20, RZ, 0xfc, !PT ;  /* 0x0000002005027812 */ /* 0x002fc400078efcff */
[C---:B------:R-:W-:Y:S02]  /*0240*/  LOP3.LUT R6, R5.reuse, 0x40, RZ, 0xfc, !PT ;  /* 0x0000004005067812 */ /* 0x040fe400078efcff */
[C---:B------:R-:W-:Y:S02]  /*0250*/  LOP3.LUT R4, R5.reuse, R4, RZ, 0xfc, !PT ;  /* 0x0000000405047212 */ /* 0x040fe400078efcff */
[----:B------:R-:W-:Y:S02]  /*0260*/  LOP3.LUT R15, R5, 0x60, RZ, 0xfc, !PT ;  /* 0x00000060050f7812 */ /* 0x000fe400078efcff */
[----:B------:R-:W-:Y:S02]  /*0270*/  LOP3.LUT R21, R7, 0x7f0, RZ, 0xc0, !PT ;  /* 0x000007f007157812 */ /* 0x000fe400078ec0ff */
[----:B------:R-:W-:Y:S01]  /*0280*/  SHF.R.S32.HI R13, RZ, 0x1f, R14 ;  /* 0x0000001fff0d7819 */ /* 0x000fe2000001140e */
[----:B---3--:R-:W-:-:S06]  /*0290*/  UPRMT UR4, UR5, 0x654, UR4 ;  /* 0x0000065405047896 */ /* 0x008fcc0008000004 */
[----:B------:R-:W-:Y:S02]  /*02a0*/  LEA.HI R5, R5, UR4, RZ, 0x1f ;  /* 0x0000000405057c11 */ /* 0x000fe4000f8ff8ff */
[----:B------:R-:W-:Y:S02]  /*02b0*/  LEA.HI R3, R2, UR4, RZ, 0x1f ;  /* 0x0000000402037c11 */ /* 0x000fe4000f8ff8ff */
[----:B------:R-:W-:Y:S01]  /*02c0*/  LEA.HI R7, R6, UR4, RZ, 0x1f ;  /* 0x0000000406077c11 */ /* 0x000fe2000f8ff8ff */
[C---:B------:R-:W-:Y:S01]  /*02d0*/  IMAD R17, R4.reuse, 0x4, R5 ;  /* 0x0000000404117824 */ /* 0x040fe200078e0205 */
[----:B------:R-:W-:Y:S01]  /*02e0*/  LEA.HI R15, R15, UR4, RZ, 0x1f ;  /* 0x000000040f0f7c11 */ /* 0x000fe2000f8ff8ff */
[C---:B------:R-:W-:Y:S02]  /*02f0*/  IMAD R16, R4.reuse, 0x4, R3 ;  /* 0x0000000404107824 */ /* 0x040fe400078e0203 */
[C---:B------:R-:W-:Y:S01]  /*0300*/  IMAD R19, R4.reuse, 0x4, R7 ;  /* 0x0000000404137824 */ /* 0x040fe200078e0207 */
[----:B------:R-:W1:Y:S01]  /*0310*/  LDC.64 R2, c[0x0][0x218] ;  /* 0x00008600ff027b82 */ /* 0x000e620000000a00 */
[----:B------:R-:W-:Y:S01]  /*0320*/  IMAD R18, R4, 0x4, R15 ;  /* 0x0000000404127824 */ /* 0x000fe200078e020f */
[----:B------:R-:W-:-:S02]  /*0330*/  IADD3 R4, R21, UR4, R20 ;  /* 0x0000000415047c10 */ /* 0x000fc4000fffe014 */
[----:B------:R-:W-:Y:S02]  /*0340*/  SHF.R.U32.HI R20, RZ, 0x3, R12 ;  /* 0x00000003ff147819 */ /* 0x000fe4000001160c */
[----:B------:R-:W-:Y:S02]  /*0350*/  LEA.HI R15, R13, R14, RZ, 0x3 ;  /* 0x0000000e0d0f7211 */ /* 0x000fe400078f18ff */
[----:B------:R-:W3:Y:S01]  /*0360*/  LDC.64 R12, c[0x0][0x220] ;  /* 0x00008800ff0c7b82 */ /* 0x000ee20000000a00 */
[----:B--2---:R2:W-:Y:S04]  /*0370*/  STS [R17], R8 ;  /* 0x0000000811007388 */ /* 0x0045e80000000800 */
[----:B------:R4:W-:Y:S04]  /*0380*/  STS [R16+0x80], R9 ;  /* 0x0000800910007388 */ /* 0x0009e80000000800 */
[----:B------:R-:W-:Y:S01]  /*0390*/  STS [R19+0x100], R10 ;  /* 0x0001000a13007388 */ /* 0x000fe20000000800 */
[C---:B--2---:R-:W-:Y:S01]  /*03a0*/  LOP3.LUT R17, R15.reuse, 0xfffffff8, RZ, 0xc0, !PT ;  /* 0xfffffff80f117812 */ /* 0x044fe200078ec0ff */
[----:B------:R-:W-:-:S02]  /*03b0*/  IMAD.SHL.U32 R15, R15, 0x40, RZ ;  /* 0x000000400f0f7824 */ /* 0x000fc400078e00ff */
[----:B------:R-:W-:Y:S01]  /*03c0*/  STS [R18+0x180], R11 ;  /* 0x0001800b12007388 */ /* 0x000fe20000000800 */
[----:B----4-:R-:W-:Y:S01]  /*03d0*/  SGXT.U32 R9, R20, 0x4 ;  /* 0x000000041409781a */ /* 0x010fe20000000000 */
[----:B------:R-:W-:Y:S01]  /*03e0*/  BAR.SYNC.DEFER_BLOCKING 0x0 ;  /* 0x0000000000007b1d */ /* 0x000fe20000010000 */
[----:B------:R-:W-:Y:S02]  /*03f0*/  LOP3.LUT R15, R15, 0xfffffe00, RZ, 0xc0, !PT ;  /* 0xfffffe000f0f7812 */ /* 0x000fe400078ec0ff */
[----:B------:R-:W-:Y:S01]  /*0400*/  LOP3.LUT R9, R0, R9, RZ, 0xfc, !PT ;  /* 0x0000000900097212 */ /* 0x000fe200078efcff */
[----:B------:R-:W-:-:S03]  /*0410*/  IMAD.IADD R0, R14, 0x1, -R17 ;  /* 0x000000010e007824 */ /* 0x000fc600078e0a11 */
[C---:B------:R-:W-:Y:S01]  /*0420*/  ISETP.GE.AND P0, PT, R9.reuse, 0x40, PT ;  /* 0x000000400900780c */ /* 0x040fe20003f06270 */
[----:B------:R-:W-:-:S03]  /*0430*/  IMAD R0, R9, 0x8, R0 ;  /* 0x0000000809007824 */ /* 0x000fc600078e0200 */
[----:B------:R-:W-:Y:S01]  /*0440*/  ISETP.LT.AND P0, PT, R14, 0x20, !P0 ;  /* 0x000000200e00780c */ /* 0x000fe20004701270 */
[----:B------:R-:W-:-:S04]  /*0450*/  IMAD.IADD R15, R0, 0x1, R15 ;  /* 0x00000001000f7824 */ /* 0x000fc800078e020f */
[----:B-1----:R-:W-:-:S04]  /*0460*/  IMAD.WIDE R2, R15, 0x4, R2 ;  /* 0x000000040f027825 */ /* 0x002fc800078e0202 */
[----:B---3--:R-:W-:Y:S01]  /*0470*/  IMAD.WIDE R12, R15, 0x4, R12 ;  /* 0x000000040f0c7825 */ /* 0x008fe200078e020c */
[----:B------:R-:W1:Y:S04]  /*0480*/  LDS.128 R4, [R4] ;  /* 0x0000000004047984 */ /* 0x000e680000000c00 */
[----:B-1----:R1:W-:Y:S01]  /*0490*/  @P0 STG.E.128 desc[UR6][R2.64], R4 ;  /* 0x0000000402000986 */ /* 0x0023e2000c101d06 */
[----:B------:R-:W-:Y:S05]  /*04a0*/  @!P0 EXIT ;  /* 0x000000000000894d */ /* 0x000fea0003800000 */
[----:B------:R-:W-:Y:S01]  /*04b0*/  STG.E.128 desc[UR6][R12.64], R4 ;  /* 0x000000040c007986 */ /* 0x000fe2000c101d06 */
[----:B------:R-:W-:Y:S05]  /*04c0*/  EXIT ;  /* 0x000000000000794d */ /* 0x000fea0003800000 */
.L_x_0:
[----:B------:R-:W-:-:S00]  /*04d0*/  BRA `(.L_x_0) ;  /* 0xfffffffc00fc7947 */ /* 0x000fc0000383ffff */
[----:B------:R-:W-:-:S00]  /*04e0*/  NOP ;  /* 0x0000000000007918 */ /* 0x000fc00000000000 */
        /* <DEDUP_REMOVED lines=9> */
.L_x_1:


//--------------------- .nv.shared.triton_poi_fused_convolution_19 --------------------------
	.section	.nv.shared.triton_poi_fused_convolution_19,"aw",@nobits
	.sectionflags	@""
	.align	16
	.zero		1024


//--------------------- .nv.constant0.triton_poi_fused_convolution_19 --------------------------
	.section	.nv.constant0.triton_poi_fused_convolution_19,"a",@progbits
	.sectionflags	@""
	.align	4
.nv.constant0.triton_poi_fused_convolution_19:
	.zero		560
